//
// Generated by NVIDIA NVVM Compiler
//
// Compiler Build ID: CL-36424714
// Cuda compilation tools, release 13.0, V13.0.88
// Based on NVVM 20.0.0
//

.version 9.0
.target sm_100
.address_size 64

	// .globl	_Z7kernel1PiS_S_

.visible .entry _Z7kernel1PiS_S_(
	.param .u64 .ptr .align 1 _Z7kernel1PiS_S__param_0,
	.param .u64 .ptr .align 1 _Z7kernel1PiS_S__param_1,
	.param .u64 .ptr .align 1 _Z7kernel1PiS_S__param_2
)
{
	.reg .pred 	%p<2>;
	.reg .b32 	%r<8>;
	.reg .b64 	%rd<11>;

	ld.param.u64 	%rd1, [_Z7kernel1PiS_S__param_0];
	ld.param.u64 	%rd2, [_Z7kernel1PiS_S__param_1];
	ld.param.u64 	%rd3, [_Z7kernel1PiS_S__param_2];
	mov.u32 	%r2, %tid.x;
	mov.u32 	%r3, %ctaid.x;
	mov.u32 	%r4, %ntid.x;
	mad.lo.s32 	%r1, %r3, %r4, %r2;
	setp.gt.s32 	%p1, %r1, 31;
	@%p1 bra 	$L__BB0_2;
	cvta.to.global.u64 	%rd4, %rd1;
	cvta.to.global.u64 	%rd5, %rd2;
	cvta.to.global.u64 	%rd6, %rd3;
	mul.wide.s32 	%rd7, %r1, 4;
	add.s64 	%rd8, %rd4, %rd7;
	ld.global.u32 	%r5, [%rd8];
	add.s64 	%rd9, %rd5, %rd7;
	ld.global.u32 	%r6, [%rd9];
	add.s32 	%r7, %r6, %r5;
	add.s64 	%rd10, %rd6, %rd7;
	st.global.u32 	[%rd10], %r7;
$L__BB0_2:
	ret;

}


// ===== COMPILED SASS (sm_100) =====

	.target	sm_100

	.elftype	@"ET_EXEC"


//--------------------- .note.nv.tkinfo           --------------------------
	.section	.note.nv.tkinfo,"",@"SHT_NOTE"
	.sectionflags	@"SHF_NOTE_NV_TKINFO"
	.tkinfo
        /*0018*/ 	.word	0x00000002
        /*0030*/ 	.string	""
        /*0030*/ 	.string	"ptxas"
        /*0030*/ 	.string	"Cuda compilation tools, release 13.0, V13.0.88"
        /*0030*/ 	.string	"Build cuda_13.0.r13.0/compiler.36424714_0"
        /*0030*/ 	.string	"-arch sm_100 -m 64 "



//--------------------- .note.nv.cuinfo           --------------------------
	.section	.note.nv.cuinfo,"",@"SHT_NOTE"
	.sectionflags	@"SHF_NOTE_NV_CUINFO"
        /*0018*/ 	.short	0x0002
        /*001a*/ 	.short	0x0064
        /*001c*/ 	.short	0x0082
	.zero		2


//--------------------- .nv.info                  --------------------------
	.section	.nv.info,"",@"SHT_CUDA_INFO"
	.align	4


	//----- nvinfo : EIATTR_REGCOUNT
	.align		4
        /*0000*/ 	.byte	0x04, 0x2f
        /*0002*/ 	.short	(.L_1 - .L_0)
	.align		4
.L_0:
        /*0004*/ 	.word	index@(_Z7kernel1PiS_S_)
        /*0008*/ 	.word	0x0000000c


	//----- nvinfo : EIATTR_FRAME_SIZE
	.align		4
.L_1:
        /*000c*/ 	.byte	0x04, 0x11
        /*000e*/ 	.short	(.L_3 - .L_2)
	.align		4
.L_2:
        /*0010*/ 	.word	index@(_Z7kernel1PiS_S_)
        /*0014*/ 	.word	0x00000000


	//----- nvinfo : EIATTR_MIN_STACK_SIZE
	.align		4
.L_3:
        /*0018*/ 	.byte	0x04, 0x12
        /*001a*/ 	.short	(.L_5 - .L_4)
	.align		4
.L_4:
        /*001c*/ 	.word	index@(_Z7kernel1PiS_S_)
        /*0020*/ 	.word	0x00000000
.L_5:


//--------------------- .nv.compat                --------------------------
	.section	.nv.compat,"",@"SHT_CUDA_COMPAT_INFO"
	.align	4
        /*0000*/ 	.byte	0x02, 0x09, 0x00, 0x00, 0x02, 0x02, 0x01, 0x00, 0x02, 0x05, 0x05, 0x00, 0x03, 0x07, 0x01, 0x01
        /*0010*/ 	.byte	0x02, 0x03, 0x00, 0x00, 0x02, 0x06, 0x01, 0x00, 0x04, 0x0b, 0x08, 0x00, 0x09, 0x00, 0x00, 0x00
        /*0020*/ 	.byte	0x00, 0x00, 0x00, 0x00


//--------------------- .nv.info._Z7kernel1PiS_S_ --------------------------
	.section	.nv.info._Z7kernel1PiS_S_,"",@"SHT_CUDA_INFO"
	.sectionflags	@""
	.align	4


	//----- nvinfo : EIATTR_CUDA_API_VERSION
	.align		4
        /*0000*/ 	.byte	0x04, 0x37
        /*0002*/ 	.short	(.L_7 - .L_6)
.L_6:
        /*0004*/ 	.word	0x00000082


	//----- nvinfo : EIATTR_KPARAM_INFO
	.align		4
.L_7:
        /*0008*/ 	.byte	0x04, 0x17
        /*000a*/ 	.short	(.L_9 - .L_8)
.L_8:
        /*000c*/ 	.word	0x00000000
        /*0010*/ 	.short	0x0002
        /*0012*/ 	.short	0x0010
        /*0014*/ 	.byte	0x00, 0xf5, 0x21, 0x00


	//----- nvinfo : EIATTR_KPARAM_INFO
	.align		4
.L_9:
        /*0018*/ 	.byte	0x04, 0x17
        /*001a*/ 	.short	(.L_11 - .L_10)
.L_10:
        /*001c*/ 	.word	0x00000000
        /*0020*/ 	.short	0x0001
        /*0022*/ 	.short	0x0008
        /*0024*/ 	.byte	0x00, 0xf5, 0x21, 0x00


	//----- nvinfo : EIATTR_KPARAM_INFO
	.align		4
.L_11:
        /*0028*/ 	.byte	0x04, 0x17
        /*002a*/ 	.short	(.L_13 - .L_12)
.L_12:
        /*002c*/ 	.word	0x00000000
        /*0030*/ 	.short	0x0000
        /*0032*/ 	.short	0x0000
        /*0034*/ 	.byte	0x00, 0xf5, 0x21, 0x00


	//----- nvinfo : EIATTR_SPARSE_MMA_MASK
	.align		4
.L_13:
        /*0038*/ 	.byte	0x03, 0x50
        /*003a*/ 	.short	0x0000


	//----- nvinfo : EIATTR_MAXREG_COUNT
	.align		4
        /*003c*/ 	.byte	0x03, 0x1b
        /*003e*/ 	.short	0x00ff


	//----- nvinfo : EIATTR_MERCURY_ISA_VERSION
	.align		4
        /*0040*/ 	.byte	0x03, 0x5f
        /*0042*/ 	.short	0x0101


	//----- nvinfo : EIATTR_VRC_CTA_INIT_COUNT
	.align		4
        /*0044*/ 	.byte	0x02, 0x4a
	.zero		1
	.zero		1


	//----- nvinfo : EIATTR_EXIT_INSTR_OFFSETS
	.align		4
        /*0048*/ 	.byte	0x04, 0x1c
        /*004a*/ 	.short	(.L_15 - .L_14)


	//   ....[0]....
.L_14:
        /*004c*/ 	.word	0x00000060


	//   ....[1]....
        /*0050*/ 	.word	0x00000120


	//----- nvinfo : EIATTR_CBANK_PARAM_SIZE
	.align		4
.L_15:
        /*0054*/ 	.byte	0x03, 0x19
        /*0056*/ 	.short	0x0018


	//----- nvinfo : EIATTR_PARAM_CBANK
	.align		4
        /*0058*/ 	.byte	0x04, 0x0a
        /*005a*/ 	.short	(.L_17 - .L_16)
	.align		4
.L_16:
        /*005c*/ 	.word	index@(.nv.constant0._Z7kernel1PiS_S_)
        /*0060*/ 	.short	0x0380
        /*0062*/ 	.short	0x0018


	//----- nvinfo : EIATTR_SW_WAR
	.align		4
.L_17:
        /*0064*/ 	.byte	0x04, 0x36
        /*0066*/ 	.short	(.L_19 - .L_18)
.L_18:
        /*0068*/ 	.word	0x00000008
.L_19:


//--------------------- .nv.callgraph             --------------------------
	.section	.nv.callgraph,"",@"SHT_CUDA_CALLGRAPH"
	.align	4
	.sectionentsize	8
	.align		4
        /*0000*/ 	.word	0x00000000
	.align		4
        /*0004*/ 	.word	0xffffffff
	.align		4
        /*0008*/ 	.word	0x00000000
	.align		4
        /*000c*/ 	.word	0xfffffffe
	.align		4
        /*0010*/ 	.word	0x00000000
	.align		4
        /*0014*/ 	.word	0xfffffffd
	.align		4
        /*0018*/ 	.word	0x00000000
	.align		4
        /*001c*/ 	.word	0xfffffffc


//--------------------- .text._Z7kernel1PiS_S_    --------------------------
	.section	.text._Z7kernel1PiS_S_,"ax",@progbits
	.align	128
        .global         _Z7kernel1PiS_S_
        .type           _Z7kernel1PiS_S_,@function
        .size           _Z7kernel1PiS_S_,(.L_x_1 - _Z7kernel1PiS_S_)
        .other          _Z7kernel1PiS_S_,@"STO_CUDA_ENTRY STV_DEFAULT"
_Z7kernel1PiS_S_:
.text._Z7kernel1PiS_S_:
[----:B------:R-:W-:Y:S01]  /*0000*/  LDC R1, c[0x0][0x37c] ;  /* 0x0000df00ff017b82 */ /* 0x000fe20000000800 */
[----:B------:R-:W0:Y:S07]  /*0010*/  S2R R9, SR_TID.X ;  /* 0x0000000000097919 */ /* 0x000e2e0000002100 */
[----:B------:R-:W0:Y:S08]  /*0020*/  S2UR UR4, SR_CTAID.X ;  /* 0x00000000000479c3 */ /* 0x000e300000002500 */
[----:B------:R-:W0:Y:S02]  /*0030*/  LDC R0, c[0x0][0x360] ;  /* 0x0000d800ff007b82 */ /* 0x000e240000000800 */
[----:B0-----:R-:W-:-:S05]  /*0040*/  IMAD R9, R0, UR4, R9 ;  /* 0x0000000400097c24 */ /* 0x001fca000f8e0209 */
[----:B------:R-:W-:-:S13]  /*0050*/  ISETP.GT.AND P0, PT, R9, 0x1f, PT ;  /* 0x0000001f0900780c */ /* 0x000fda0003f04270 */
[----:B------:R-:W-:Y:S05]  /*0060*/  @P0 EXIT ;  /* 0x000000000000094d */ /* 0x000fea0003800000 */
[----:B------:R-:W0:Y:S01]  /*0070*/  LDC.64 R2, c[0x0][0x380] ;  /* 0x0000e000ff027b82 */ /* 0x000e220000000a00 */
[----:B------:R-:W1:Y:S07]  /*0080*/  LDCU.64 UR4, c[0x0][0x358] ;  /* 0x00006b00ff0477ac */ /* 0x000e6e0008000a00 */
[----:B------:R-:W2:Y:S08]  /*0090*/  LDC.64 R4, c[0x0][0x388] ;  /* 0x0000e200ff047b82 */ /* 0x000eb00000000a00 */
[----:B------:R-:W3:Y:S01]  /*00a0*/  LDC.64 R6, c[0x0][0x390] ;  /* 0x0000e400ff067b82 */ /* 0x000ee20000000a00 */
[----:B0-----:R-:W-:-:S06]  /*00b0*/  IMAD.WIDE R2, R9, 0x4, R2 ;  /* 0x0000000409027825 */ /* 0x001fcc00078e0202 */
[----:B-1----:R-:W4:Y:S01]  /*00c0*/  LDG.E R2, desc[UR4][R2.64] ;  /* 0x0000000402027981 */ /* 0x002f22000c1e1900 */
[----:B--2---:R-:W-:-:S06]  /*00d0*/  IMAD.WIDE R4, R9, 0x4, R4 ;  /* 0x0000000409047825 */ /* 0x004fcc00078e0204 */
[----:B------:R-:W4:Y:S01]  /*00e0*/  LDG.E R5, desc[UR4][R4.64] ;  /* 0x0000000404057981 */ /* 0x000f22000c1e1900 */
[----:B---3--:R-:W-:Y:S01]  /*00f0*/  IMAD.WIDE R6, R9, 0x4, R6 ;  /* 0x0000000409067825 */ /* 0x008fe200078e0206 */
[----:B----4-:R-:W-:-:S05]  /*0100*/  IADD3 R9, PT, PT, R2, R5, RZ ;  /* 0x0000000502097210 */ /* 0x010fca0007ffe0ff */
[----:B------:R-:W-:Y:S01]  /*0110*/  STG.E desc[UR4][R6.64], R9 ;  /* 0x0000000906007986 */ /* 0x000fe2000c101904 */
[----:B------:R-:W-:Y:S05]  /*0120*/  EXIT ;  /* 0x000000000000794d */ /* 0x000fea0003800000 */
.L_x_0:
[----:B------:R-:W-:-:S00]  /*0130*/  BRA `(.L_x_0) ;  /* 0xfffffffc00fc7947 */ /* 0x000fc0000383ffff */
[----:B------:R-:W-:-:S00]  /*0140*/  NOP ;  /* 0x0000000000007918 */ /* 0x000fc00000000000 */
        /* <DEDUP_REMOVED lines=11> */
.L_x_1:


//--------------------- .nv.shared.reserved.0     --------------------------
	.section	.nv.shared.reserved.0,"aw",@nobits
	.weak		__nv_reservedSMEM_offset_0_alias
	.size		__nv_reservedSMEM_offset_0_alias, 0, 64
	.other		__nv_reservedSMEM_offset_0_alias,@"STO_CUDA_RESERVED_SHARED STV_DEFAULT"
__nv_reservedSMEM_offset_0_alias:
	.zero		0
	.zero		64


//--------------------- .nv.constant0._Z7kernel1PiS_S_ --------------------------
	.section	.nv.constant0._Z7kernel1PiS_S_,"a",@progbits
	.sectionflags	@""
	.align	4
.nv.constant0._Z7kernel1PiS_S_:
	.zero		920


//--------------------- SYMBOLS --------------------------

	.type		.nv.reservedSmem.offset0,@object
	.size		.nv.reservedSmem.offset0,0x4
